	.headerflags	@"EF_CUDA_TEXMODE_UNIFIED EF_CUDA_64BIT_ADDRESS EF_CUDA_ACCELERATORS EF_CUDA_SM90 EF_CUDA_VIRTUAL_SM(EF_CUDA_SM90)"
	.elftype	@"ET_EXEC"


//--------------------- .nv.info                  --------------------------
	.section	.nv.info,"",@"SHT_CUDA_INFO"
	.align	4


	//----- nvinfo : EIATTR_REGCOUNT
	.align		4
        /*0000*/ 	.byte	0x04, 0x2f
        /*0002*/ 	.short	(.L_2 - .L_1)
	.align		4
.L_1:
        /*0004*/ 	.word	index@(triton_poi_fused_tanh_0)
        /*0008*/ 	.word	0x0000000c


	//----- nvinfo : EIATTR_MIN_STACK_SIZE
	.align		4
.L_2:
        /*000c*/ 	.byte	0x04, 0x12
        /*000e*/ 	.short	(.L_4 - .L_3)
	.align		4
.L_3:
        /*0010*/ 	.word	index@(triton_poi_fused_tanh_0)
        /*0014*/ 	.word	0x00000000


	//----- nvinfo : EIATTR_FRAME_SIZE
	.align		4
.L_4:
        /*0018*/ 	.byte	0x04, 0x11
        /*001a*/ 	.short	(.L_6 - .L_5)
	.align		4
.L_5:
        /*001c*/ 	.word	index@(triton_poi_fused_tanh_0)
        /*0020*/ 	.word	0x00000000


	//----- nvinfo : EIATTR_MIN_STACK_SIZE
	.align		4
.L_6:
        /*0024*/ 	.byte	0x04, 0x12
        /*0026*/ 	.short	(.L_8 - .L_7)
	.align		4
.L_7:
        /*0028*/ 	.word	index@(triton_poi_fused_tanh_0)
        /*002c*/ 	.word	0x00000000
.L_8:


//--------------------- .nv.info.triton_poi_fused_tanh_0 --------------------------
	.section	.nv.info.triton_poi_fused_tanh_0,"",@"SHT_CUDA_INFO"
	.sectionflags	@""
	.align	4


	//----- nvinfo : EIATTR_CUDA_API_VERSION
	.align		4
        /*0000*/ 	.byte	0x04, 0x37
        /*0002*/ 	.short	(.L_10 - .L_9)
.L_9:
        /*0004*/ 	.word	0x0000007c


	//----- nvinfo : EIATTR_KPARAM_INFO
	.align		4
.L_10:
        /*0008*/ 	.byte	0x04, 0x17
        /*000a*/ 	.short	(.L_12 - .L_11)
.L_11:
        /*000c*/ 	.word	0x00000000
        /*0010*/ 	.short	0x0002
        /*0012*/ 	.short	0x0010
        /*0014*/ 	.byte	0x00, 0xf0, 0x11, 0x00


	//----- nvinfo : EIATTR_KPARAM_INFO
	.align		4
.L_12:
        /*0018*/ 	.byte	0x04, 0x17
        /*001a*/ 	.short	(.L_14 - .L_13)
.L_13:
        /*001c*/ 	.word	0x00000000
        /*0020*/ 	.short	0x0001
        /*0022*/ 	.short	0x0008
        /*0024*/ 	.byte	0x00, 0xf4, 0x21, 0x00


	//----- nvinfo : EIATTR_KPARAM_INFO
	.align		4
.L_14:
        /*0028*/ 	.byte	0x04, 0x17
        /*002a*/ 	.short	(.L_16 - .L_15)
.L_15:
        /*002c*/ 	.word	0x00000000
        /*0030*/ 	.short	0x0000
        /*0032*/ 	.short	0x0000
        /*0034*/ 	.byte	0x00, 0xf4, 0x21, 0x00


	//----- nvinfo : EIATTR_SPARSE_MMA_MASK
	.align		4
.L_16:
        /*0038*/ 	.byte	0x03, 0x50
        /*003a*/ 	.short	0x0000


	//----- nvinfo : EIATTR_MAXREG_COUNT
	.align		4
        /*003c*/ 	.byte	0x03, 0x1b
        /*003e*/ 	.short	0x00ff


	//----- nvinfo : EIATTR_EXIT_INSTR_OFFSETS
	.align		4
        /*0040*/ 	.byte	0x04, 0x1c
        /*0042*/ 	.short	(.L_18 - .L_17)


	//   ....[0]....
.L_17:
        /*0044*/ 	.word	0x00000290


	//----- nvinfo : EIATTR_REQNTID
	.align		4
.L_18:
        /*0048*/ 	.byte	0x04, 0x10
        /*004a*/ 	.short	(.L_20 - .L_19)
.L_19:
        /*004c*/ 	.word	0x00000080
        /*0050*/ 	.word	0x00000001
        /*0054*/ 	.word	0x00000001


	//----- nvinfo : EIATTR_CRS_STACK_SIZE
	.align		4
.L_20:
        /*0058*/ 	.byte	0x04, 0x1e
        /*005a*/ 	.short	(.L_22 - .L_21)
.L_21:
        /*005c*/ 	.word	0x00000000


	//----- nvinfo : EIATTR_CBANK_PARAM_SIZE
	.align		4
.L_22:
        /*0060*/ 	.byte	0x03, 0x19
        /*0062*/ 	.short	0x0014


	//----- nvinfo : EIATTR_PARAM_CBANK
	.align		4
        /*0064*/ 	.byte	0x04, 0x0a
        /*0066*/ 	.short	(.L_24 - .L_23)
	.align		4
.L_23:
        /*0068*/ 	.word	index@(.nv.constant0.triton_poi_fused_tanh_0)
        /*006c*/ 	.short	0x0210
        /*006e*/ 	.short	0x0014


	//----- nvinfo : EIATTR_SW_WAR
	.align		4
.L_24:
        /*0070*/ 	.byte	0x04, 0x36
        /*0072*/ 	.short	(.L_26 - .L_25)
.L_25:
        /*0074*/ 	.word	0x00000008
.L_26:


//--------------------- .nv.callgraph             --------------------------
	.section	.nv.callgraph,"",@"SHT_CUDA_CALLGRAPH"
	.align	4
	.sectionentsize	8
	.align		4
        /*0000*/ 	.word	0x00000000
	.align		4
        /*0004*/ 	.word	0xffffffff
	.align		4
        /*0008*/ 	.word	0x00000000
	.align		4
        /*000c*/ 	.word	0xfffffffe
	.align		4
        /*0010*/ 	.word	0x00000000
	.align		4
        /*0014*/ 	.word	0xfffffffd
	.align		4
        /*0018*/ 	.word	0x00000000
	.align		4
        /*001c*/ 	.word	0xfffffffc


//--------------------- .nv.constant4             --------------------------
	.section	.nv.constant4,"a",@progbits
	.align	8
	.align		8
.nv.constant4:
        /*0000*/ 	.dword	_$_str


//--------------------- .text.triton_poi_fused_tanh_0 --------------------------
	.section	.text.triton_poi_fused_tanh_0,"ax",@progbits
	.align	128
        .global         triton_poi_fused_tanh_0
        .type           triton_poi_fused_tanh_0,@function
        .size           triton_poi_fused_tanh_0,(.L_x_4 - triton_poi_fused_tanh_0)
        .other          triton_poi_fused_tanh_0,@"STO_CUDA_ENTRY STV_DEFAULT"
triton_poi_fused_tanh_0:
.text.triton_poi_fused_tanh_0:
[----:B------:R-:W0:Y:S02]  /*0000*/  LDC R1, c[0x0][0x28] ;  /* 0x00000a00ff017b82 */ /* 0x000e240000000800 */
[----:B------:R-:W1:Y:S01]  /*0010*/  S2R R0, SR_TID.X ;  /* 0x0000000000007919 */ /* 0x000e620000002100 */
[----:B------:R-:W2:Y:S01]  /*0020*/  LDC.64 R4, c[0x0][0x218] ;  /* 0x00008600ff047b82 */ /* 0x000ea20000000a00 */
[----:B------:R-:W-:Y:S01]  /*0030*/  ULDC.64 UR4, c[0x0][0x208] ;  /* 0x0000820000047ab9 */ /* 0x000fe20000000a00 */
[----:B------:R-:W3:Y:S06]  /*0040*/  S2R R7, SR_CTAID.X ;  /* 0x0000000000077919 */ /* 0x000eec0000002500 */
[----:B------:R-:W4:Y:S01]  /*0050*/  LDC.64 R2, c[0x0][0x210] ;  /* 0x00008400ff027b82 */ /* 0x000f220000000a00 */
[----:B-1----:R-:W-:-:S02]  /*0060*/  LOP3.LUT R0, R0, 0x7f, RZ, 0xc0, !PT ;  /* 0x0000007f00007812 */ /* 0x002fc400078ec0ff */
[----:B---3--:R-:W-:Y:S02]  /*0070*/  SHF.R.S32.HI R6, RZ, 0x18, R7 ;  /* 0x00000018ff067819 */ /* 0x008fe40000011407 */
[----:B------:R-:W-:Y:S02]  /*0080*/  LEA R7, R7, R0, 0x7 ;  /* 0x0000000007077211 */ /* 0x000fe400078e38ff */
[----:B------:R-:W-:-:S03]  /*0090*/  SGXT R0, R6, 0x1 ;  /* 0x000000010600781a */ /* 0x000fc60000000200 */
[----:B----4-:R-:W-:Y:S01]  /*00a0*/  IMAD.WIDE R2, R7, 0x4, R2 ;  /* 0x0000000407027825 */ /* 0x010fe200078e0202 */
[----:B------:R-:W-:-:S04]  /*00b0*/  LEA.HI R0, R0, R7, RZ, 0x7 ;  /* 0x0000000700007211 */ /* 0x000fc800078f38ff */
[----:B------:R-:W-:-:S04]  /*00c0*/  LOP3.LUT R0, R0, 0xffffff80, RZ, 0xc0, !PT ;  /* 0xffffff8000007812 */ /* 0x000fc800078ec0ff */
[----:B------:R-:W-:Y:S02]  /*00d0*/  IADD3 R9, R7, -R0, RZ ;  /* 0x8000000007097210 */ /* 0x000fe40007ffe0ff */
[----:B------:R-:W3:Y:S03]  /*00e0*/  LDG.E R0, desc[UR4][R2.64] ;  /* 0x0000000402007981 */ /* 0x000ee6000c1e1900 */
[----:B--2---:R-:W-:-:S06]  /*00f0*/  IMAD.WIDE R4, R9, 0x4, R4 ;  /* 0x0000000409047825 */ /* 0x004fcc00078e0204 */
[----:B------:R-:W3:Y:S01]  /*0100*/  LDG.E.EL R5, desc[UR4][R4.64] ;  /* 0x0000000404057981 */ /* 0x000ee2000c2e1900 */
[----:B------:R-:W-:Y:S01]  /*0110*/  BSSY B0, `(.L_x_0) ;  /* 0x0000016000007945 */ /* 0x000fe20003800000 */
[----:B---3--:R-:W-:-:S04]  /*0120*/  FADD R6, R0, R5 ;  /* 0x0000000500067221 */ /* 0x008fc80000000000 */
[----:B------:R-:W-:-:S05]  /*0130*/  FADD.FTZ R0, |R6|, -RZ ;  /* 0x800000ff06007221 */ /* 0x000fca0000010200 */
[----:B------:R-:W-:-:S13]  /*0140*/  FSETP.GE.AND P0, PT, R0, 0.60000002384185791016, PT ;  /* 0x3f19999a0000780b */ /* 0x000fda0003f06000 */
[----:B------:R-:W-:Y:S05]  /*0150*/  @!P0 BRA `(.L_x_1) ;  /* 0x0000000000288947 */ /* 0x000fea0003800000 */
[C---:B------:R-:W-:Y:S01]  /*0160*/  FMUL R4, R0.reuse, 2.8853900432586669922 ;  /* 0x4038aa3b00047820 */ /* 0x040fe20000400000 */
[----:B------:R-:W-:Y:S01]  /*0170*/  HFMA2.MMA R8, -RZ, RZ, 1.875, 0 ;  /* 0x3f800000ff087435 */ /* 0x000fe200000001ff */
[----:B------:R-:W-:-:S04]  /*0180*/  FSETP.GE.AND P0, PT, R0, 9.010913848876953125, PT ;  /* 0x41102cb40000780b */ /* 0x000fc80003f06000 */
[----:B------:R-:W1:Y:S02]  /*0190*/  MUFU.EX2 R4, R4 ;  /* 0x0000000400047308 */ /* 0x000e640000000800 */
[----:B-1----:R-:W-:-:S06]  /*01a0*/  FADD R7, R4, 1 ;  /* 0x3f80000004077421 */ /* 0x002fcc0000000000 */
[----:B------:R-:W1:Y:S02]  /*01b0*/  MUFU.RCP R7, R7 ;  /* 0x0000000700077308 */ /* 0x000e640000001000 */
[----:B-1----:R-:W-:-:S05]  /*01c0*/  FFMA.FTZ R5, R7, -2, R8 ;  /* 0xc000000007057823 */ /* 0x002fca0000010008 */
[----:B------:R-:W-:-:S04]  /*01d0*/  FSEL R5, R5, 1, !P0 ;  /* 0x3f80000005057808 */ /* 0x000fc80004000000 */
[----:B------:R-:W-:Y:S01]  /*01e0*/  LOP3.LUT R5, R5, 0x80000000, R6, 0xf8, !PT ;  /* 0x8000000005057812 */ /* 0x000fe200078ef806 */
[----:B------:R-:W-:Y:S06]  /*01f0*/  BRA `(.L_x_2) ;  /* 0x00000000001c7947 */ /* 0x000fec0003800000 */
.L_x_1:
[----:B------:R-:W-:Y:S01]  /*0200*/  MOV R0, 0x3c80f082 ;  /* 0x3c80f08200007802 */ /* 0x000fe20000000f00 */
[----:B------:R-:W-:-:S04]  /*0210*/  FMUL R5, R6, R6 ;  /* 0x0000000606057220 */ /* 0x000fc80000400000 */
[----:B------:R-:W-:-:S04]  /*0220*/  FFMA.FTZ R0, R5, R0, -0.052303962409496307373 ;  /* 0xbd563cae05007423 */ /* 0x000fc80000010000 */
[----:B------:R-:W-:-:S04]  /*0230*/  FFMA.FTZ R0, R5, R0, 0.1331529766321182251 ;  /* 0x3e08594105007423 */ /* 0x000fc80000010000 */
[----:B------:R-:W-:-:S04]  /*0240*/  FFMA.FTZ R0, R5, R0, -0.33332768082618713379 ;  /* 0xbeaaa9ed05007423 */ /* 0x000fc80000010000 */
[----:B------:R-:W-:-:S04]  /*0250*/  FFMA.FTZ R5, R5, R0, RZ ;  /* 0x0000000005057223 */ /* 0x000fc800000100ff */
[----:B------:R-:W-:-:S07]  /*0260*/  FFMA.FTZ R5, R6, R5, R6 ;  /* 0x0000000506057223 */ /* 0x000fce0000010006 */
.L_x_2:
[----:B------:R-:W-:Y:S05]  /*0270*/  BSYNC B0 ;  /* 0x0000000000007941 */ /* 0x000fea0003800000 */
.L_x_0:
[----:B------:R-:W-:Y:S01]  /*0280*/  STG.E desc[UR4][R2.64], R5 ;  /* 0x0000000502007986 */ /* 0x000fe2000c101904 */
[----:B------:R-:W-:Y:S05]  /*0290*/  EXIT ;  /* 0x000000000000794d */ /* 0x000fea0003800000 */
.L_x_3:
[----:B------:R-:W-:-:S00]  /*02a0*/  BRA `(.L_x_3) ;  /* 0xfffffffc00fc7947 */ /* 0x000fc0000383ffff */
[----:B------:R-:W-:-:S00]  /*02b0*/  NOP ;  /* 0x0000000000007918 */ /* 0x000fc00000000000 */
        /* <DEDUP_REMOVED lines=12> */
.L_x_4:


//--------------------- .nv.global.init           --------------------------
	.section	.nv.global.init,"aw",@progbits
.nv.global.init:
	.type		_$_str,@object
	.size		_$_str,(.L_0 - _$_str)
_$_str:
        /*0000*/ 	.byte	0x5f, 0x5f, 0x43, 0x55, 0x44, 0x41, 0x5f, 0x46, 0x54, 0x5a, 0x00
.L_0:


//--------------------- .nv.constant0.triton_poi_fused_tanh_0 --------------------------
	.section	.nv.constant0.triton_poi_fused_tanh_0,"a",@progbits
	.sectionflags	@""
	.align	4
.nv.constant0.triton_poi_fused_tanh_0:
	.zero		548
